//
// Generated by NVIDIA NVVM Compiler
//
// Compiler Build ID: CL-36424714
// Cuda compilation tools, release 13.0, V13.0.88
// Based on NVVM 20.0.0
//

.version 9.0
.target sm_100
.address_size 64

	// .globl	_Z10initializev
.extern .shared .align 16 .b8 threadLocal[];

.visible .entry _Z10initializev()
{
	.reg .b32 	%r<19>;
	.reg .b32 	%f<2>;

	mov.u32 	%r1, %ctaid.x;
	mov.u32 	%r2, %ctaid.y;
	mov.u32 	%r3, %nctaid.x;
	mov.u32 	%r4, %nctaid.y;
	mov.u32 	%r5, %ctaid.z;
	mad.lo.s32 	%r6, %r5, %r4, %r2;
	mad.lo.s32 	%r7, %r6, %r3, %r1;
	mov.u32 	%r8, %ntid.x;
	mov.u32 	%r9, %ntid.y;
	mov.u32 	%r10, %ntid.z;
	mov.u32 	%r11, %tid.z;
	mov.u32 	%r12, %tid.y;
	mov.u32 	%r13, %tid.x;
	mad.lo.s32 	%r14, %r7, %r10, %r11;
	mad.lo.s32 	%r15, %r14, %r9, %r12;
	mad.lo.s32 	%r16, %r15, %r8, %r13;
	mov.u32 	%r17, threadLocal;
	mad.lo.s32 	%r18, %r16, 40, %r17;
	mov.f32 	%f1, 0f00000000;
	st.shared.v2.f32 	[%r18], {%f1, %f1};
	st.shared.v2.f32 	[%r18+8], {%f1, %f1};
	st.shared.v2.f32 	[%r18+16], {%f1, %f1};
	st.shared.v2.f32 	[%r18+24], {%f1, %f1};
	st.shared.v2.f32 	[%r18+32], {%f1, %f1};
	ret;

}
	// .globl	_Z9incrementv
.visible .entry _Z9incrementv()
{
	.reg .b32 	%r<19>;
	.reg .b32 	%f<21>;

	mov.u32 	%r1, %ctaid.x;
	mov.u32 	%r2, %ctaid.y;
	mov.u32 	%r3, %nctaid.x;
	mov.u32 	%r4, %nctaid.y;
	mov.u32 	%r5, %ctaid.z;
	mad.lo.s32 	%r6, %r5, %r4, %r2;
	mad.lo.s32 	%r7, %r6, %r3, %r1;
	mov.u32 	%r8, %ntid.x;
	mov.u32 	%r9, %ntid.y;
	mov.u32 	%r10, %ntid.z;
	mov.u32 	%r11, %tid.z;
	mov.u32 	%r12, %tid.y;
	mov.u32 	%r13, %tid.x;
	mad.lo.s32 	%r14, %r7, %r10, %r11;
	mad.lo.s32 	%r15, %r14, %r9, %r12;
	mad.lo.s32 	%r16, %r15, %r8, %r13;
	mov.u32 	%r17, threadLocal;
	mad.lo.s32 	%r18, %r16, 40, %r17;
	ld.shared.v2.f32 	{%f1, %f2}, [%r18];
	add.f32 	%f3, %f1, 0f3F800000;
	add.f32 	%f4, %f2, 0f3F800000;
	st.shared.v2.f32 	[%r18], {%f3, %f4};
	ld.shared.v2.f32 	{%f5, %f6}, [%r18+8];
	add.f32 	%f7, %f5, 0f3F800000;
	add.f32 	%f8, %f6, 0f3F800000;
	st.shared.v2.f32 	[%r18+8], {%f7, %f8};
	ld.shared.v2.f32 	{%f9, %f10}, [%r18+16];
	add.f32 	%f11, %f9, 0f3F800000;
	add.f32 	%f12, %f10, 0f3F800000;
	st.shared.v2.f32 	[%r18+16], {%f11, %f12};
	ld.shared.v2.f32 	{%f13, %f14}, [%r18+24];
	add.f32 	%f15, %f13, 0f3F800000;
	add.f32 	%f16, %f14, 0f3F800000;
	st.shared.v2.f32 	[%r18+24], {%f15, %f16};
	ld.shared.v2.f32 	{%f17, %f18}, [%r18+32];
	add.f32 	%f19, %f17, 0f3F800000;
	add.f32 	%f20, %f18, 0f3F800000;
	st.shared.v2.f32 	[%r18+32], {%f19, %f20};
	ret;

}
	// .globl	_Z7extractP12Bn10CtCtCtCt
.visible .entry _Z7extractP12Bn10CtCtCtCt(
	.param .u64 .ptr .align 1 _Z7extractP12Bn10CtCtCtCt_param_0
)
{
	.reg .pred 	%p<2>;
	.reg .b32 	%r<7>;
	.reg .b32 	%f<102>;
	.reg .b64 	%rd<3>;

	ld.param.u64 	%rd1, [_Z7extractP12Bn10CtCtCtCt_param_0];
	mov.f32 	%f92, 0f00000000;
	mov.b32 	%r6, 80;
	mov.u32 	%r4, threadLocal;
	mov.f32 	%f93, %f92;
	mov.f32 	%f94, %f92;
	mov.f32 	%f95, %f92;
	mov.f32 	%f96, %f92;
	mov.f32 	%f97, %f92;
	mov.f32 	%f98, %f92;
	mov.f32 	%f99, %f92;
	mov.f32 	%f100, %f92;
	mov.f32 	%f101, %f92;
$L__BB2_1:
	add.s32 	%r5, %r4, %r6;
	ld.shared.v4.f32 	{%f22, %f23, %f24, %f25}, [%r5+-80];
	add.f32 	%f26, %f22, %f101;
	add.f32 	%f27, %f23, %f100;
	add.f32 	%f28, %f24, %f99;
	add.f32 	%f29, %f25, %f98;
	ld.shared.v4.f32 	{%f30, %f31, %f32, %f33}, [%r5+-64];
	add.f32 	%f34, %f30, %f97;
	add.f32 	%f35, %f31, %f96;
	add.f32 	%f36, %f32, %f95;
	add.f32 	%f37, %f33, %f94;
	ld.shared.v4.f32 	{%f38, %f39, %f40, %f41}, [%r5+-48];
	add.f32 	%f42, %f38, %f93;
	add.f32 	%f43, %f39, %f92;
	add.f32 	%f44, %f40, %f26;
	add.f32 	%f45, %f41, %f27;
	ld.shared.v4.f32 	{%f46, %f47, %f48, %f49}, [%r5+-32];
	add.f32 	%f50, %f46, %f28;
	add.f32 	%f51, %f47, %f29;
	add.f32 	%f52, %f48, %f34;
	add.f32 	%f53, %f49, %f35;
	ld.shared.v4.f32 	{%f54, %f55, %f56, %f57}, [%r5+-16];
	add.f32 	%f58, %f54, %f36;
	add.f32 	%f59, %f55, %f37;
	add.f32 	%f60, %f56, %f42;
	add.f32 	%f61, %f57, %f43;
	ld.shared.v4.f32 	{%f62, %f63, %f64, %f65}, [%r5];
	add.f32 	%f66, %f62, %f44;
	add.f32 	%f67, %f63, %f45;
	add.f32 	%f68, %f64, %f50;
	add.f32 	%f69, %f65, %f51;
	ld.shared.v4.f32 	{%f70, %f71, %f72, %f73}, [%r5+16];
	add.f32 	%f74, %f70, %f52;
	add.f32 	%f75, %f71, %f53;
	add.f32 	%f76, %f72, %f58;
	add.f32 	%f77, %f73, %f59;
	ld.shared.v4.f32 	{%f78, %f79, %f80, %f81}, [%r5+32];
	add.f32 	%f82, %f78, %f60;
	add.f32 	%f83, %f79, %f61;
	add.f32 	%f101, %f80, %f66;
	add.f32 	%f100, %f81, %f67;
	ld.shared.v4.f32 	{%f84, %f85, %f86, %f87}, [%r5+48];
	add.f32 	%f99, %f84, %f68;
	add.f32 	%f98, %f85, %f69;
	add.f32 	%f97, %f86, %f74;
	add.f32 	%f96, %f87, %f75;
	ld.shared.v4.f32 	{%f88, %f89, %f90, %f91}, [%r5+64];
	add.f32 	%f95, %f88, %f76;
	add.f32 	%f94, %f89, %f77;
	add.f32 	%f93, %f90, %f82;
	add.f32 	%f92, %f91, %f83;
	add.s32 	%r6, %r6, 160;
	setp.ne.s32 	%p1, %r6, 4080;
	@%p1 bra 	$L__BB2_1;
	cvta.to.global.u64 	%rd2, %rd1;
	st.global.f32 	[%rd2], %f101;
	st.global.f32 	[%rd2+4], %f100;
	st.global.f32 	[%rd2+8], %f99;
	st.global.f32 	[%rd2+12], %f98;
	st.global.f32 	[%rd2+16], %f97;
	st.global.f32 	[%rd2+20], %f96;
	st.global.f32 	[%rd2+24], %f95;
	st.global.f32 	[%rd2+28], %f94;
	st.global.f32 	[%rd2+32], %f93;
	st.global.f32 	[%rd2+36], %f92;
	ret;

}


// ===== COMPILED SASS (sm_100) =====

	.target	sm_100

	.elftype	@"ET_EXEC"


//--------------------- .note.nv.tkinfo           --------------------------
	.section	.note.nv.tkinfo,"",@"SHT_NOTE"
	.sectionflags	@"SHF_NOTE_NV_TKINFO"
	.tkinfo
        /*0018*/ 	.word	0x00000002
        /*0030*/ 	.string	""
        /*0030*/ 	.string	"ptxas"
        /*0030*/ 	.string	"Cuda compilation tools, release 13.0, V13.0.88"
        /*0030*/ 	.string	"Build cuda_13.0.r13.0/compiler.36424714_0"
        /*0030*/ 	.string	"-arch sm_100 -m 64 "



//--------------------- .note.nv.cuinfo           --------------------------
	.section	.note.nv.cuinfo,"",@"SHT_NOTE"
	.sectionflags	@"SHF_NOTE_NV_CUINFO"
        /*0018*/ 	.short	0x0002
        /*001a*/ 	.short	0x0064
        /*001c*/ 	.short	0x0082
	.zero		2


//--------------------- .nv.info                  --------------------------
	.section	.nv.info,"",@"SHT_CUDA_INFO"
	.align	4


	//----- nvinfo : EIATTR_REGCOUNT
	.align		4
        /*0000*/ 	.byte	0x04, 0x2f
        /*0002*/ 	.short	(.L_1 - .L_0)
	.align		4
.L_0:
        /*0004*/ 	.word	index@(_Z10initializev)
        /*0008*/ 	.word	0x0000000c


	//----- nvinfo : EIATTR_FRAME_SIZE
	.align		4
.L_1:
        /*000c*/ 	.byte	0x04, 0x11
        /*000e*/ 	.short	(.L_3 - .L_2)
	.align		4
.L_2:
        /*0010*/ 	.word	index@(_Z10initializev)
        /*0014*/ 	.word	0x00000000


	//----- nvinfo : EIATTR_REGCOUNT
	.align		4
.L_3:
        /*0018*/ 	.byte	0x04, 0x2f
        /*001a*/ 	.short	(.L_5 - .L_4)
	.align		4
.L_4:
        /*001c*/ 	.word	index@(_Z9incrementv)
        /*0020*/ 	.word	0x0000000e


	//----- nvinfo : EIATTR_FRAME_SIZE
	.align		4
.L_5:
        /*0024*/ 	.byte	0x04, 0x11
        /*0026*/ 	.short	(.L_7 - .L_6)
	.align		4
.L_6:
        /*0028*/ 	.word	index@(_Z9incrementv)
        /*002c*/ 	.word	0x00000000


	//----- nvinfo : EIATTR_REGCOUNT
	.align		4
.L_7:
        /*0030*/ 	.byte	0x04, 0x2f
        /*0032*/ 	.short	(.L_9 - .L_8)
	.align		4
.L_8:
        /*0034*/ 	.word	index@(_Z7extractP12Bn10CtCtCtCt)
        /*0038*/ 	.word	0x0000001f


	//----- nvinfo : EIATTR_FRAME_SIZE
	.align		4
.L_9:
        /*003c*/ 	.byte	0x04, 0x11
        /*003e*/ 	.short	(.L_11 - .L_10)
	.align		4
.L_10:
        /*0040*/ 	.word	index@(_Z7extractP12Bn10CtCtCtCt)
        /*0044*/ 	.word	0x00000000


	//----- nvinfo : EIATTR_MIN_STACK_SIZE
	.align		4
.L_11:
        /*0048*/ 	.byte	0x04, 0x12
        /*004a*/ 	.short	(.L_13 - .L_12)
	.align		4
.L_12:
        /*004c*/ 	.word	index@(_Z7extractP12Bn10CtCtCtCt)
        /*0050*/ 	.word	0x00000000


	//----- nvinfo : EIATTR_MIN_STACK_SIZE
	.align		4
.L_13:
        /*0054*/ 	.byte	0x04, 0x12
        /*0056*/ 	.short	(.L_15 - .L_14)
	.align		4
.L_14:
        /*0058*/ 	.word	index@(_Z9incrementv)
        /*005c*/ 	.word	0x00000000


	//----- nvinfo : EIATTR_MIN_STACK_SIZE
	.align		4
.L_15:
        /*0060*/ 	.byte	0x04, 0x12
        /*0062*/ 	.short	(.L_17 - .L_16)
	.align		4
.L_16:
        /*0064*/ 	.word	index@(_Z10initializev)
        /*0068*/ 	.word	0x00000000
.L_17:


//--------------------- .nv.compat                --------------------------
	.section	.nv.compat,"",@"SHT_CUDA_COMPAT_INFO"
	.align	4
        /*0000*/ 	.byte	0x02, 0x09, 0x00, 0x00, 0x02, 0x02, 0x01, 0x00, 0x02, 0x05, 0x05, 0x00, 0x03, 0x07, 0x01, 0x01
        /*0010*/ 	.byte	0x02, 0x03, 0x00, 0x00, 0x02, 0x06, 0x01, 0x00, 0x04, 0x0b, 0x08, 0x00, 0x09, 0x00, 0x00, 0x00
        /*0020*/ 	.byte	0x00, 0x00, 0x00, 0x00


//--------------------- .nv.info._Z7extractP12Bn10CtCtCtCt --------------------------
	.section	.nv.info._Z7extractP12Bn10CtCtCtCt,"",@"SHT_CUDA_INFO"
	.sectionflags	@""
	.align	4


	//----- nvinfo : EIATTR_CUDA_API_VERSION
	.align		4
        /*0000*/ 	.byte	0x04, 0x37
        /*0002*/ 	.short	(.L_19 - .L_18)
.L_18:
        /*0004*/ 	.word	0x00000082


	//----- nvinfo : EIATTR_KPARAM_INFO
	.align		4
.L_19:
        /*0008*/ 	.byte	0x04, 0x17
        /*000a*/ 	.short	(.L_21 - .L_20)
.L_20:
        /*000c*/ 	.word	0x00000000
        /*0010*/ 	.short	0x0000
        /*0012*/ 	.short	0x0000
        /*0014*/ 	.byte	0x00, 0xf5, 0x21, 0x00


	//----- nvinfo : EIATTR_SPARSE_MMA_MASK
	.align		4
.L_21:
        /*0018*/ 	.byte	0x03, 0x50
        /*001a*/ 	.short	0x0000


	//----- nvinfo : EIATTR_MAXREG_COUNT
	.align		4
        /*001c*/ 	.byte	0x03, 0x1b
        /*001e*/ 	.short	0x00ff


	//----- nvinfo : EIATTR_MERCURY_ISA_VERSION
	.align		4
        /*0020*/ 	.byte	0x03, 0x5f
        /*0022*/ 	.short	0x0101


	//----- nvinfo : EIATTR_VRC_CTA_INIT_COUNT
	.align		4
        /*0024*/ 	.byte	0x02, 0x4a
	.zero		1
	.zero		1


	//----- nvinfo : EIATTR_EXIT_INSTR_OFFSETS
	.align		4
        /*0028*/ 	.byte	0x04, 0x1c
        /*002a*/ 	.short	(.L_23 - .L_22)


	//   ....[0]....
.L_22:
        /*002c*/ 	.word	0x00001140


	//----- nvinfo : EIATTR_CBANK_PARAM_SIZE
	.align		4
.L_23:
        /*0030*/ 	.byte	0x03, 0x19
        /*0032*/ 	.short	0x0008


	//----- nvinfo : EIATTR_PARAM_CBANK
	.align		4
        /*0034*/ 	.byte	0x04, 0x0a
        /*0036*/ 	.short	(.L_25 - .L_24)
	.align		4
.L_24:
        /*0038*/ 	.word	index@(.nv.constant0._Z7extractP12Bn10CtCtCtCt)
        /*003c*/ 	.short	0x0380
        /*003e*/ 	.short	0x0008


	//----- nvinfo : EIATTR_SW_WAR
	.align		4
.L_25:
        /*0040*/ 	.byte	0x04, 0x36
        /*0042*/ 	.short	(.L_27 - .L_26)
.L_26:
        /*0044*/ 	.word	0x00000008
.L_27:


//--------------------- .nv.info._Z9incrementv    --------------------------
	.section	.nv.info._Z9incrementv,"",@"SHT_CUDA_INFO"
	.sectionflags	@""
	.align	4


	//----- nvinfo : EIATTR_CUDA_API_VERSION
	.align		4
        /*0000*/ 	.byte	0x04, 0x37
        /*0002*/ 	.short	(.L_29 - .L_28)
.L_28:
        /*0004*/ 	.word	0x00000082


	//----- nvinfo : EIATTR_SPARSE_MMA_MASK
	.align		4
.L_29:
        /*0008*/ 	.byte	0x03, 0x50
        /*000a*/ 	.short	0x0000


	//----- nvinfo : EIATTR_MAXREG_COUNT
	.align		4
        /*000c*/ 	.byte	0x03, 0x1b
        /*000e*/ 	.short	0x00ff


	//----- nvinfo : EIATTR_MERCURY_ISA_VERSION
	.align		4
        /*0010*/ 	.byte	0x03, 0x5f
        /*0012*/ 	.short	0x0101


	//----- nvinfo : EIATTR_VRC_CTA_INIT_COUNT
	.align		4
        /*0014*/ 	.byte	0x02, 0x4a
	.zero		1
	.zero		1


	//----- nvinfo : EIATTR_EXIT_INSTR_OFFSETS
	.align		4
        /*0018*/ 	.byte	0x04, 0x1c
        /*001a*/ 	.short	(.L_31 - .L_30)


	//   ....[0]....
.L_30:
        /*001c*/ 	.word	0x00000290


	//----- nvinfo : EIATTR_SW_WAR
	.align		4
.L_31:
        /*0020*/ 	.byte	0x04, 0x36
        /*0022*/ 	.short	(.L_33 - .L_32)
.L_32:
        /*0024*/ 	.word	0x00000008
.L_33:


//--------------------- .nv.info._Z10initializev  --------------------------
	.section	.nv.info._Z10initializev,"",@"SHT_CUDA_INFO"
	.sectionflags	@""
	.align	4


	//----- nvinfo : EIATTR_CUDA_API_VERSION
	.align		4
        /*0000*/ 	.byte	0x04, 0x37
        /*0002*/ 	.short	(.L_35 - .L_34)
.L_34:
        /*0004*/ 	.word	0x00000082


	//----- nvinfo : EIATTR_SPARSE_MMA_MASK
	.align		4
.L_35:
        /*0008*/ 	.byte	0x03, 0x50
        /*000a*/ 	.short	0x0000


	//----- nvinfo : EIATTR_MAXREG_COUNT
	.align		4
        /*000c*/ 	.byte	0x03, 0x1b
        /*000e*/ 	.short	0x00ff


	//----- nvinfo : EIATTR_MERCURY_ISA_VERSION
	.align		4
        /*0010*/ 	.byte	0x03, 0x5f
        /*0012*/ 	.short	0x0101


	//----- nvinfo : EIATTR_VRC_CTA_INIT_COUNT
	.align		4
        /*0014*/ 	.byte	0x02, 0x4a
	.zero		1
	.zero		1


	//----- nvinfo : EIATTR_EXIT_INSTR_OFFSETS
	.align		4
        /*0018*/ 	.byte	0x04, 0x1c
        /*001a*/ 	.short	(.L_37 - .L_36)


	//   ....[0]....
.L_36:
        /*001c*/ 	.word	0x000001a0


	//----- nvinfo : EIATTR_SW_WAR
	.align		4
.L_37:
        /*0020*/ 	.byte	0x04, 0x36
        /*0022*/ 	.short	(.L_39 - .L_38)
.L_38:
        /*0024*/ 	.word	0x00000008
.L_39:


//--------------------- .nv.callgraph             --------------------------
	.section	.nv.callgraph,"",@"SHT_CUDA_CALLGRAPH"
	.align	4
	.sectionentsize	8
	.align		4
        /*0000*/ 	.word	0x00000000
	.align		4
        /*0004*/ 	.word	0xffffffff
	.align		4
        /*0008*/ 	.word	0x00000000
	.align		4
        /*000c*/ 	.word	0xfffffffe
	.align		4
        /*0010*/ 	.word	0x00000000
	.align		4
        /*0014*/ 	.word	0xfffffffd
	.align		4
        /*0018*/ 	.word	0x00000000
	.align		4
        /*001c*/ 	.word	0xfffffffc


//--------------------- .text._Z7extractP12Bn10CtCtCtCt --------------------------
	.section	.text._Z7extractP12Bn10CtCtCtCt,"ax",@progbits
	.align	128
        .global         _Z7extractP12Bn10CtCtCtCt
        .type           _Z7extractP12Bn10CtCtCtCt,@function
        .size           _Z7extractP12Bn10CtCtCtCt,(.L_x_4 - _Z7extractP12Bn10CtCtCtCt)
        .other          _Z7extractP12Bn10CtCtCtCt,@"STO_CUDA_ENTRY STV_DEFAULT"
_Z7extractP12Bn10CtCtCtCt:
.text._Z7extractP12Bn10CtCtCtCt:
[----:B------:R-:W-:Y:S08]  /*0000*/  LDC R1, c[0x0][0x37c] ;  /* 0x0000df00ff017b82 */ /* 0x000ff00000000800 */
[----:B------:R-:W0:Y:S01]  /*0010*/  S2UR UR5, SR_CgaCtaId ;  /* 0x00000000000579c3 */ /* 0x000e220000008800 */
[----:B------:R-:W-:Y:S01]  /*0020*/  HFMA2 R0, -RZ, RZ, 0, 4.76837158203125e-06 ;  /* 0x00000050ff007431 */ /* 0x000fe200000001ff */
[----:B------:R-:W-:Y:S01]  /*0030*/  CS2R R20, SRZ ;  /* 0x0000000000147805 */ /* 0x000fe2000001ff00 */
[----:B------:R-:W-:Y:S01]  /*0040*/  HFMA2 R28, -RZ, RZ, 0, 0 ;  /* 0x00000000ff1c7431 */ /* 0x000fe200000001ff */
[----:B------:R-:W-:-:S02]  /*0050*/  MOV R27, RZ ;  /* 0x000000ff001b7202 */ /* 0x000fc40000000f00 */
[----:B------:R-:W-:Y:S02]  /*0060*/  CS2R R24, SRZ ;  /* 0x0000000000187805 */ /* 0x000fe4000001ff00 */
[----:B------:R-:W-:Y:S02]  /*0070*/  CS2R R2, SRZ ;  /* 0x0000000000027805 */ /* 0x000fe4000001ff00 */
[----:B------:R-:W-:Y:S01]  /*0080*/  CS2R R22, SRZ ;  /* 0x0000000000167805 */ /* 0x000fe2000001ff00 */
[----:B------:R-:W-:Y:S01]  /*0090*/  UMOV UR4, 0x400 ;  /* 0x0000040000047882 */ /* 0x000fe20000000000 */
[----:B------:R-:W1:Y:S01]  /*00a0*/  LDCU.64 UR6, c[0x0][0x358] ;  /* 0x00006b00ff0677ac */ /* 0x000e620008000a00 */
[----:B0-----:R-:W-:-:S12]  /*00b0*/  ULEA UR4, UR5, UR4, 0x18 ;  /* 0x0000000405047291 */ /* 0x001fd8000f8ec0ff */
.L_x_0:
[----:B------:R-:W0:Y:S04]  /*00c0*/  LDS.128 R16, [R0+UR4+-0x50] ;  /* 0xffffb00400107984 */ /* 0x000e280008000c00 */
[----:B------:R-:W2:Y:S04]  /*00d0*/  LDS.128 R4, [R0+UR4+-0x40] ;  /* 0xffffc00400047984 */ /* 0x000ea80008000c00 */
[----:B------:R-:W3:Y:S04]  /*00e0*/  LDS.128 R12, [R0+UR4+-0x30] ;  /* 0xffffd004000c7984 */ /* 0x000ee80008000c00 */
[----:B------:R-:W4:Y:S01]  /*00f0*/  LDS.128 R8, [R0+UR4+-0x20] ;  /* 0xffffe00400087984 */ /* 0x000f220008000c00 */
[----:B0-----:R-:W-:Y:S01]  /*0100*/  FADD R26, R17, R22 ;  /* 0x00000016111a7221 */ /* 0x001fe20000000000 */
[----:B------:R-:W-:Y:S01]  /*0110*/  FADD R3, R16, R3 ;  /* 0x0000000310037221 */ /* 0x000fe20000000000 */
[----:B------:R-:W-:Y:S01]  /*0120*/  FADD R23, R18, R23 ;  /* 0x0000001712177221 */ /* 0x000fe20000000000 */
[----:B------:R-:W-:Y:S01]  /*0130*/  FADD R22, R19, R28 ;  /* 0x0000001c13167221 */ /* 0x000fe20000000000 */
[----:B--2---:R-:W-:Y:S01]  /*0140*/  FADD R25, R4, R25 ;  /* 0x0000001904197221 */ /* 0x004fe20000000000 */
[----:B------:R-:W-:Y:S01]  /*0150*/  FADD R2, R5, R2 ;  /* 0x0000000205027221 */ /* 0x000fe20000000000 */
[----:B------:R-:W-:Y:S01]  /*0160*/  FADD R21, R6, R21 ;  /* 0x0000001506157221 */ /* 0x000fe20000000000 */
[----:B------:R-:W-:Y:S01]  /*0170*/  FADD R24, R7, R24 ;  /* 0x0000001807187221 */ /* 0x000fe20000000000 */
[----:B------:R-:W0:Y:S01]  /*0180*/  LDS.128 R16, [R0+UR4+-0x10] ;  /* 0xfffff00400107984 */ /* 0x000e220008000c00 */
[----:B---3--:R-:W-:Y:S01]  /*0190*/  FADD R27, R12, R27 ;  /* 0x0000001b0c1b7221 */ /* 0x008fe20000000000 */
[----:B------:R-:W-:Y:S01]  /*01a0*/  FADD R20, R13, R20 ;  /* 0x000000140d147221 */ /* 0x000fe20000000000 */
[----:B------:R-:W-:Y:S01]  /*01b0*/  FADD R3, R3, R14 ;  /* 0x0000000e03037221 */ /* 0x000fe20000000000 */
[----:B------:R-:W2:Y:S01]  /*01c0*/  LDS.128 R4, [R0+UR4] ;  /* 0x0000000400047984 */ /* 0x000ea20008000c00 */
[----:B------:R-:W-:Y:S01]  /*01d0*/  FADD R26, R26, R15 ;  /* 0x0000000f1a1a7221 */ /* 0x000fe20000000000 */
[----:B----4-:R-:W-:Y:S01]  /*01e0*/  FADD R23, R23, R8 ;  /* 0x0000000817177221 */ /* 0x010fe20000000000 */
[----:B------:R-:W-:Y:S01]  /*01f0*/  FADD R22, R22, R9 ;  /* 0x0000000916167221 */ /* 0x000fe20000000000 */
[----:B------:R-:W-:Y:S01]  /*0200*/  FADD R25, R25, R10 ;  /* 0x0000000a19197221 */ /* 0x000fe20000000000 */
[----:B------:R-:W-:Y:S01]  /*0210*/  FADD R2, R2, R11 ;  /* 0x0000000b02027221 */ /* 0x000fe20000000000 */
[----:B------:R-:W3:Y:S04]  /*0220*/  LDS.128 R12, [R0+UR4+0x10] ;  /* 0x00001004000c7984 */ /* 0x000ee80008000c00 */
[----:B------:R-:W4:Y:S01]  /*0230*/  LDS.128 R8, [R0+UR4+0x20] ;  /* 0x0000200400087984 */ /* 0x000f220008000c00 */
        /* <DEDUP_REMOVED lines=8> */
[----:B------:R-:W0:Y:S01]  /*02c0*/  LDS.128 R16, [R0+UR4+0x30] ;  /* 0x0000300400107984 */ /* 0x000e220008000c00 */
[----:B---3--:R-:W-:Y:S01]  /*02d0*/  FADD R25, R25, R12 ;  /* 0x0000000c19197221 */ /* 0x008fe20000000000 */
[----:B------:R-:W-:-:S02]  /*02e0*/  FADD R2, R2, R13 ;  /* 0x0000000d02027221 */ /* 0x000fc40000000000 */
[----:B------:R-:W2:Y:S01]  /*02f0*/  LDS.128 R4, [R0+UR4+0x40] ;  /* 0x0000400400047984 */ /* 0x000ea20008000c00 */
[----:B------:R-:W-:Y:S01]  /*0300*/  FADD R21, R21, R14 ;  /* 0x0000000e15157221 */ /* 0x000fe20000000000 */
        /* <DEDUP_REMOVED lines=16> */
[----:B---3--:R-:W-:-:S03]  /*0410*/  FADD R3, R3, R12 ;  /* 0x0000000c03037221 */ /* 0x008fc60000000000 */
[----:B------:R-:W2:Y:S01]  /*0420*/  LDS.128 R4, [R0+UR4+0x80] ;  /* 0x0000800400047984 */ /* 0x000ea20008000c00 */
[----:B------:R-:W-:Y:S01]  /*0430*/  FADD R26, R26, R13 ;  /* 0x0000000d1a1a7221 */ /* 0x000fe20000000000 */
        /* <DEDUP_REMOVED lines=16> */
[----:B------:R-:W0:Y:S04]  /*0540*/  LDS.128 R16, [R0+UR4+0xb0] ;  /* 0x0000b00400107984 */ /* 0x000e280008000c00 */
[----:B------:R-:W2:Y:S01]  /*0550*/  LDS.128 R4, [R0+UR4+0xc0] ;  /* 0x0000c00400047984 */ /* 0x000ea20008000c00 */
[----:B---3--:R-:W-:Y:S01]  /*0560*/  FADD R21, R21, R12 ;  /* 0x0000000c15157221 */ /* 0x008fe20000000000 */
        /* <DEDUP_REMOVED lines=158> */
[----:B------:R2:W5:Y:S01]  /*0f50*/  LDS.128 R4, [R0+UR4+0x2c0] ;  /* 0x0002c00400047984 */ /* 0x0005620008000c00 */
[----:B---3--:R-:W-:Y:S01]  /*0f60*/  FADD R25, R25, R12 ;  /* 0x0000000c19197221 */ /* 0x008fe20000000000 */
[----:B------:R-:W-:Y:S01]  /*0f70*/  FADD R2, R2, R13 ;  /* 0x0000000d02027221 */ /* 0x000fe20000000000 */
[----:B------:R-:W-:Y:S01]  /*0f80*/  FADD R21, R21, R14 ;  /* 0x0000000e15157221 */ /* 0x000fe20000000000 */
[----:B------:R-:W-:Y:S01]  /*0f90*/  FADD R24, R24, R15 ;  /* 0x0000000f18187221 */ /* 0x000fe20000000000 */
[----:B----4-:R-:W-:Y:S01]  /*0fa0*/  FADD R27, R27, R8 ;  /* 0x000000081b1b7221 */ /* 0x010fe20000000000 */
[----:B------:R-:W-:Y:S01]  /*0fb0*/  FADD R20, R20, R9 ;  /* 0x0000000914147221 */ /* 0x000fe20000000000 */
[----:B------:R-:W-:Y:S01]  /*0fc0*/  FADD R3, R3, R10 ;  /* 0x0000000a03037221 */ /* 0x000fe20000000000 */
[----:B--2---:R-:W-:Y:S01]  /*0fd0*/  IADD3 R0, PT, PT, R0, 0x320, RZ ;  /* 0x0000032000007810 */ /* 0x004fe20007ffe0ff */
[----:B------:R-:W-:-:S03]  /*0fe0*/  FADD R22, R26, R11 ;  /* 0x0000000b1a167221 */ /* 0x000fc60000000000 */
[----:B------:R-:W-:Y:S01]  /*0ff0*/  ISETP.NE.AND P0, PT, R0, 0xff0, PT ;  /* 0x00000ff00000780c */ /* 0x000fe20003f05270 */
[----:B0-----:R-:W-:Y:S01]  /*1000*/  FADD R23, R23, R16 ;  /* 0x0000001017177221 */ /* 0x001fe20000000000 */
[----:B------:R-:W-:Y:S01]  /*1010*/  FADD R28, R28, R17 ;  /* 0x000000111c1c7221 */ /* 0x000fe20000000000 */
[----:B------:R-:W-:Y:S01]  /*1020*/  FADD R25, R25, R18 ;  /* 0x0000001219197221 */ /* 0x000fe20000000000 */
[----:B------:R-:W-:Y:S01]  /*1030*/  FADD R2, R2, R19 ;  /* 0x0000001302027221 */ /* 0x000fe20000000000 */
[----:B-----5:R-:W-:Y:S01]  /*1040*/  FADD R21, R21, R4 ;  /* 0x0000000415157221 */ /* 0x020fe20000000000 */
[----:B------:R-:W-:Y:S01]  /*1050*/  FADD R24, R24, R5 ;  /* 0x0000000518187221 */ /* 0x000fe20000000000 */
[----:B------:R-:W-:Y:S01]  /*1060*/  FADD R27, R27, R6 ;  /* 0x000000061b1b7221 */ /* 0x000fe20000000000 */
[----:B------:R-:W-:-:S05]  /*1070*/  FADD R20, R20, R7 ;  /* 0x0000000714147221 */ /* 0x000fca0000000000 */
[----:B------:R-:W-:Y:S05]  /*1080*/  @P0 BRA `(.L_x_0) ;  /* 0xfffffff0000c0947 */ /* 0x000fea000383ffff */
[----:B------:R-:W1:Y:S02]  /*1090*/  LDC.64 R4, c[0x0][0x380] ;  /* 0x0000e000ff047b82 */ /* 0x000e640000000a00 */
[----:B-1----:R-:W-:Y:S04]  /*10a0*/  STG.E desc[UR6][R4.64], R3 ;  /* 0x0000000304007986 */ /* 0x002fe8000c101906 */
[----:B------:R-:W-:Y:S04]  /*10b0*/  STG.E desc[UR6][R4.64+0x4], R22 ;  /* 0x0000041604007986 */ /* 0x000fe8000c101906 */
[----:B------:R-:W-:Y:S04]  /*10c0*/  STG.E desc[UR6][R4.64+0x8], R23 ;  /* 0x0000081704007986 */ /* 0x000fe8000c101906 */
[----:B------:R-:W-:Y:S04]  /*10d0*/  STG.E desc[UR6][R4.64+0xc], R28 ;  /* 0x00000c1c04007986 */ /* 0x000fe8000c101906 */
[----:B------:R-:W-:Y:S04]  /*10e0*/  STG.E desc[UR6][R4.64+0x10], R25 ;  /* 0x0000101904007986 */ /* 0x000fe8000c101906 */
[----:B------:R-:W-:Y:S04]  /*10f0*/  STG.E desc[UR6][R4.64+0x14], R2 ;  /* 0x0000140204007986 */ /* 0x000fe8000c101906 */
[----:B------:R-:W-:Y:S04]  /*1100*/  STG.E desc[UR6][R4.64+0x18], R21 ;  /* 0x0000181504007986 */ /* 0x000fe8000c101906 */
[----:B------:R-:W-:Y:S04]  /*1110*/  STG.E desc[UR6][R4.64+0x1c], R24 ;  /* 0x00001c1804007986 */ /* 0x000fe8000c101906 */
[----:B------:R-:W-:Y:S04]  /*1120*/  STG.E desc[UR6][R4.64+0x20], R27 ;  /* 0x0000201b04007986 */ /* 0x000fe8000c101906 */
[----:B------:R-:W-:Y:S01]  /*1130*/  STG.E desc[UR6][R4.64+0x24], R20 ;  /* 0x0000241404007986 */ /* 0x000fe2000c101906 */
[----:B------:R-:W-:Y:S05]  /*1140*/  EXIT ;  /* 0x000000000000794d */ /* 0x000fea0003800000 */
.L_x_1:
[----:B------:R-:W-:-:S00]  /*1150*/  BRA `(.L_x_1) ;  /* 0xfffffffc00fc7947 */ /* 0x000fc0000383ffff */
[----:B------:R-:W-:-:S00]  /*1160*/  NOP ;  /* 0x0000000000007918 */ /* 0x000fc00000000000 */
        /* <DEDUP_REMOVED lines=9> */
.L_x_4:


//--------------------- .text._Z9incrementv       --------------------------
	.section	.text._Z9incrementv,"ax",@progbits
	.align	128
        .global         _Z9incrementv
        .type           _Z9incrementv,@function
        .size           _Z9incrementv,(.L_x_5 - _Z9incrementv)
        .other          _Z9incrementv,@"STO_CUDA_ENTRY STV_DEFAULT"
_Z9incrementv:
.text._Z9incrementv:
[----:B------:R-:W-:Y:S08]  /*0000*/  LDC R1, c[0x0][0x37c] ;  /* 0x0000df00ff017b82 */ /* 0x000ff00000000800 */
[----:B------:R-:W-:Y:S01]  /*0010*/  S2UR UR4, SR_CTAID.Y ;  /* 0x00000000000479c3 */ /* 0x000fe20000002600 */
[----:B------:R-:W0:Y:S01]  /*0020*/  S2R R5, SR_TID.Z ;  /* 0x0000000000057919 */ /* 0x000e220000002300 */
[----:B------:R-:W1:Y:S01]  /*0030*/  LDCU UR6, c[0x0][0x370] ;  /* 0x00006e00ff0677ac */ /* 0x000e620008000800 */
[----:B------:R-:W-:Y:S01]  /*0040*/  MOV R2, 0x400 ;  /* 0x0000040000027802 */ /* 0x000fe20000000f00 */
[----:B------:R-:W2:Y:S01]  /*0050*/  S2R R7, SR_TID.Y ;  /* 0x0000000000077919 */ /* 0x000ea20000002200 */
[----:B------:R-:W3:Y:S03]  /*0060*/  LDCU UR7, c[0x0][0x374] ;  /* 0x00006e80ff0777ac */ /* 0x000ee60008000800 */
[----:B------:R-:W3:Y:S01]  /*0070*/  S2UR UR8, SR_CTAID.Z ;  /* 0x00000000000879c3 */ /* 0x000ee20000002700 */
[----:B------:R-:W4:Y:S01]  /*0080*/  S2R R3, SR_CgaCtaId ;  /* 0x0000000000037919 */ /* 0x000f220000008800 */
[----:B------:R-:W5:Y:S01]  /*0090*/  LDCU UR9, c[0x0][0x360] ;  /* 0x00006c00ff0977ac */ /* 0x000f620008000800 */
[----:B------:R-:W5:Y:S01]  /*00a0*/  S2R R9, SR_TID.X ;  /* 0x0000000000097919 */ /* 0x000f620000002100 */
[----:B------:R-:W2:Y:S04]  /*00b0*/  LDCU UR10, c[0x0][0x364] ;  /* 0x00006c80ff0a77ac */ /* 0x000ea80008000800 */
[----:B------:R-:W1:Y:S08]  /*00c0*/  S2UR UR5, SR_CTAID.X ;  /* 0x00000000000579c3 */ /* 0x000e700000002500 */
[----:B------:R-:W0:Y:S01]  /*00d0*/  LDC R0, c[0x0][0x368] ;  /* 0x0000da00ff007b82 */ /* 0x000e220000000800 */
[----:B---3--:R-:W-:-:S04]  /*00e0*/  UIMAD UR4, UR7, UR8, UR4 ;  /* 0x00000008070472a4 */ /* 0x008fc8000f8e0204 */
[----:B-1----:R-:W-:Y:S01]  /*00f0*/  UIMAD UR4, UR4, UR6, UR5 ;  /* 0x00000006040472a4 */ /* 0x002fe2000f8e0205 */
[----:B----4-:R-:W-:-:S05]  /*0100*/  LEA R3, R3, R2, 0x18 ;  /* 0x0000000203037211 */ /* 0x010fca00078ec0ff */
[----:B0-----:R-:W-:-:S04]  /*0110*/  IMAD R0, R0, UR4, R5 ;  /* 0x0000000400007c24 */ /* 0x001fc8000f8e0205 */
[----:B--2---:R-:W-:-:S04]  /*0120*/  IMAD R0, R0, UR10, R7 ;  /* 0x0000000a00007c24 */ /* 0x004fc8000f8e0207 */
[----:B-----5:R-:W-:-:S04]  /*0130*/  IMAD R0, R0, UR9, R9 ;  /* 0x0000000900007c24 */ /* 0x020fc8000f8e0209 */
[----:B------:R-:W-:-:S05]  /*0140*/  IMAD R0, R0, 0x28, R3 ;  /* 0x0000002800007824 */ /* 0x000fca00078e0203 */
[----:B------:R-:W0:Y:S04]  /*0150*/  LDS.64 R2, [R0] ;  /* 0x0000000000027984 */ /* 0x000e280000000a00 */
[----:B------:R-:W1:Y:S04]  /*0160*/  LDS.64 R4, [R0+0x8] ;  /* 0x0000080000047984 */ /* 0x000e680000000a00 */
[----:B------:R-:W2:Y:S04]  /*0170*/  LDS.64 R6, [R0+0x10] ;  /* 0x0000100000067984 */ /* 0x000ea80000000a00 */
[----:B------:R-:W3:Y:S04]  /*0180*/  LDS.64 R8, [R0+0x18] ;  /* 0x0000180000087984 */ /* 0x000ee80000000a00 */
[----:B------:R-:W4:Y:S01]  /*0190*/  LDS.64 R10, [R0+0x20] ;  /* 0x00002000000a7984 */ /* 0x000f220000000a00 */
[----:B0-----:R-:W-:Y:S01]  /*01a0*/  FADD R2, R2, 1 ;  /* 0x3f80000002027421 */ /* 0x001fe20000000000 */
[----:B------:R-:W-:Y:S01]  /*01b0*/  FADD R3, R3, 1 ;  /* 0x3f80000003037421 */ /* 0x000fe20000000000 */
[----:B-1----:R-:W-:Y:S01]  /*01c0*/  FADD R4, R4, 1 ;  /* 0x3f80000004047421 */ /* 0x002fe20000000000 */
[----:B------:R-:W-:-:S03]  /*01d0*/  FADD R5, R5, 1 ;  /* 0x3f80000005057421 */ /* 0x000fc60000000000 */
[----:B------:R-:W-:Y:S01]  /*01e0*/  STS.64 [R0], R2 ;  /* 0x0000000200007388 */ /* 0x000fe20000000a00 */
[----:B--2---:R-:W-:Y:S01]  /*01f0*/  FADD R6, R6, 1 ;  /* 0x3f80000006067421 */ /* 0x004fe20000000000 */
[----:B------:R-:W-:Y:S02]  /*0200*/  FADD R7, R7, 1 ;  /* 0x3f80000007077421 */ /* 0x000fe40000000000 */
[----:B------:R-:W-:Y:S01]  /*0210*/  STS.64 [R0+0x8], R4 ;  /* 0x0000080400007388 */ /* 0x000fe20000000a00 */
[----:B---3--:R-:W-:Y:S01]  /*0220*/  FADD R8, R8, 1 ;  /* 0x3f80000008087421 */ /* 0x008fe20000000000 */
[----:B------:R-:W-:Y:S02]  /*0230*/  FADD R9, R9, 1 ;  /* 0x3f80000009097421 */ /* 0x000fe40000000000 */
[----:B------:R-:W-:Y:S01]  /*0240*/  STS.64 [R0+0x10], R6 ;  /* 0x0000100600007388 */ /* 0x000fe20000000a00 */
[----:B----4-:R-:W-:Y:S01]  /*0250*/  FADD R10, R10, 1 ;  /* 0x3f8000000a0a7421 */ /* 0x010fe20000000000 */
[----:B------:R-:W-:-:S02]  /*0260*/  FADD R11, R11, 1 ;  /* 0x3f8000000b0b7421 */ /* 0x000fc40000000000 */
[----:B------:R-:W-:Y:S04]  /*0270*/  STS.64 [R0+0x18], R8 ;  /* 0x0000180800007388 */ /* 0x000fe80000000a00 */
[----:B------:R-:W-:Y:S01]  /*0280*/  STS.64 [R0+0x20], R10 ;  /* 0x0000200a00007388 */ /* 0x000fe20000000a00 */
[----:B------:R-:W-:Y:S05]  /*0290*/  EXIT ;  /* 0x000000000000794d */ /* 0x000fea0003800000 */
.L_x_2:
        /* <DEDUP_REMOVED lines=14> */
.L_x_5:


//--------------------- .text._Z10initializev     --------------------------
	.section	.text._Z10initializev,"ax",@progbits
	.align	128
        .global         _Z10initializev
        .type           _Z10initializev,@function
        .size           _Z10initializev,(.L_x_6 - _Z10initializev)
        .other          _Z10initializev,@"STO_CUDA_ENTRY STV_DEFAULT"
_Z10initializev:
.text._Z10initializev:
        /* <DEDUP_REMOVED lines=21> */
[----:B------:R-:W-:Y:S04]  /*0150*/  STS.64 [R0], RZ ;  /* 0x000000ff00007388 */ /* 0x000fe80000000a00 */
[----:B------:R-:W-:Y:S04]  /*0160*/  STS.64 [R0+0x8], RZ ;  /* 0x000008ff00007388 */ /* 0x000fe80000000a00 */
[----:B------:R-:W-:Y:S04]  /*0170*/  STS.64 [R0+0x10], RZ ;  /* 0x000010ff00007388 */ /* 0x000fe80000000a00 */
[----:B------:R-:W-:Y:S04]  /*0180*/  STS.64 [R0+0x18], RZ ;  /* 0x000018ff00007388 */ /* 0x000fe80000000a00 */
[----:B------:R-:W-:Y:S01]  /*0190*/  STS.64 [R0+0x20], RZ ;  /* 0x000020ff00007388 */ /* 0x000fe20000000a00 */
[----:B------:R-:W-:Y:S05]  /*01a0*/  EXIT ;  /* 0x000000000000794d */ /* 0x000fea0003800000 */
.L_x_3:
        /* <DEDUP_REMOVED lines=13> */
.L_x_6:


//--------------------- .nv.shared._Z7extractP12Bn10CtCtCtCt --------------------------
	.section	.nv.shared._Z7extractP12Bn10CtCtCtCt,"aw",@nobits
	.sectionflags	@""
	.align	16
	.zero		1024


//--------------------- .nv.shared.reserved.0     --------------------------
	.section	.nv.shared.reserved.0,"aw",@nobits
	.weak		__nv_reservedSMEM_offset_0_alias
	.size		__nv_reservedSMEM_offset_0_alias, 0, 64
	.other		__nv_reservedSMEM_offset_0_alias,@"STO_CUDA_RESERVED_SHARED STV_DEFAULT"
__nv_reservedSMEM_offset_0_alias:
	.zero		0
	.zero		64


//--------------------- .nv.shared._Z9incrementv  --------------------------
	.section	.nv.shared._Z9incrementv,"aw",@nobits
	.sectionflags	@""
	.align	16
	.zero		1024


//--------------------- .nv.shared._Z10initializev --------------------------
	.section	.nv.shared._Z10initializev,"aw",@nobits
	.sectionflags	@""
	.align	16
	.zero		1024


//--------------------- .nv.constant0._Z7extractP12Bn10CtCtCtCt --------------------------
	.section	.nv.constant0._Z7extractP12Bn10CtCtCtCt,"a",@progbits
	.sectionflags	@""
	.align	4
.nv.constant0._Z7extractP12Bn10CtCtCtCt:
	.zero		904


//--------------------- .nv.constant0._Z9incrementv --------------------------
	.section	.nv.constant0._Z9incrementv,"a",@progbits
	.sectionflags	@""
	.align	4
.nv.constant0._Z9incrementv:
	.zero		896


//--------------------- .nv.constant0._Z10initializev --------------------------
	.section	.nv.constant0._Z10initializev,"a",@progbits
	.sectionflags	@""
	.align	4
.nv.constant0._Z10initializev:
	.zero		896


//--------------------- SYMBOLS --------------------------

	.type		.nv.reservedSmem.offset0,@object
	.size		.nv.reservedSmem.offset0,0x4
	.type		.nv.reservedSmem.cap,@object
	.size		.nv.reservedSmem.cap,0x4
